//
// Generated by NVIDIA NVVM Compiler
//
// Compiler Build ID: CL-36424714
// Cuda compilation tools, release 13.0, V13.0.88
// Based on NVVM 20.0.0
//

.version 9.0
.target sm_100
.address_size 64

	// .globl	_Z4multPiS_S_S_S_iiii
// _ZZ4multPiS_S_S_S_iiiiE3das has been demoted
// _ZZ4multPiS_S_S_S_iiiiE3dbs has been demoted
// _ZZ4multPiS_S_S_S_iiiiE3dcs has been demoted
// _ZZ4multPiS_S_S_S_iiiiE3dds has been demoted

.visible .entry _Z4multPiS_S_S_S_iiii(
	.param .u64 .ptr .align 1 _Z4multPiS_S_S_S_iiii_param_0,
	.param .u64 .ptr .align 1 _Z4multPiS_S_S_S_iiii_param_1,
	.param .u64 .ptr .align 1 _Z4multPiS_S_S_S_iiii_param_2,
	.param .u64 .ptr .align 1 _Z4multPiS_S_S_S_iiii_param_3,
	.param .u64 .ptr .align 1 _Z4multPiS_S_S_S_iiii_param_4,
	.param .u32 _Z4multPiS_S_S_S_iiii_param_5,
	.param .u32 _Z4multPiS_S_S_S_iiii_param_6,
	.param .u32 _Z4multPiS_S_S_S_iiii_param_7,
	.param .u32 _Z4multPiS_S_S_S_iiii_param_8
)
{
	.reg .pred 	%p<15>;
	.reg .b32 	%r<164>;
	.reg .b32 	%f<5>;
	.reg .b64 	%rd<25>;
	// demoted variable
	.shared .align 4 .b8 _ZZ4multPiS_S_S_S_iiiiE3das[1156];
	// demoted variable
	.shared .align 4 .b8 _ZZ4multPiS_S_S_S_iiiiE3dbs[1156];
	// demoted variable
	.shared .align 4 .b8 _ZZ4multPiS_S_S_S_iiiiE3dcs[1156];
	// demoted variable
	.shared .align 4 .b8 _ZZ4multPiS_S_S_S_iiiiE3dds[1156];
	ld.param.u32 	%r23, [_Z4multPiS_S_S_S_iiii_param_5];
	ld.param.u32 	%r24, [_Z4multPiS_S_S_S_iiii_param_6];
	ld.param.u32 	%r25, [_Z4multPiS_S_S_S_iiii_param_7];
	ld.param.u32 	%r27, [_Z4multPiS_S_S_S_iiii_param_8];
	mov.u32 	%r1, %tid.y;
	mul.lo.s32 	%r28, %r1, 68;
	mov.u32 	%r29, _ZZ4multPiS_S_S_S_iiiiE3das;
	add.s32 	%r2, %r29, %r28;
	mov.u32 	%r3, %tid.x;
	shl.b32 	%r30, %r3, 2;
	add.s32 	%r4, %r2, %r30;
	mov.b32 	%r163, 0;
	st.shared.u32 	[%r4], %r163;
	mov.u32 	%r31, _ZZ4multPiS_S_S_S_iiiiE3dbs;
	add.s32 	%r32, %r31, %r28;
	add.s32 	%r5, %r32, %r30;
	st.shared.u32 	[%r5], %r163;
	mov.u32 	%r33, _ZZ4multPiS_S_S_S_iiiiE3dcs;
	add.s32 	%r6, %r33, %r28;
	add.s32 	%r7, %r6, %r30;
	st.shared.u32 	[%r7], %r163;
	mov.u32 	%r34, _ZZ4multPiS_S_S_S_iiiiE3dds;
	add.s32 	%r35, %r34, %r28;
	add.s32 	%r8, %r35, %r30;
	st.shared.u32 	[%r8], %r163;
	bar.sync 	0;
	mov.u32 	%r36, %ctaid.y;
	mad.lo.s32 	%r9, %r36, 17, %r1;
	mov.u32 	%r37, %ctaid.x;
	mul.lo.s32 	%r10, %r37, 17;
	add.s32 	%r11, %r10, %r3;
	cvt.rn.f32.s32 	%f2, %r27;
	div.rn.f32 	%f3, %f2, 0f41880000;
	cvt.rpi.f32.f32 	%f1, %f3;
	setp.leu.f32 	%p1, %f1, 0f00000000;
	@%p1 bra 	$L__BB0_9;
	ld.param.u64 	%rd22, [_Z4multPiS_S_S_S_iiii_param_2];
	ld.param.u64 	%rd21, [_Z4multPiS_S_S_S_iiii_param_1];
	ld.param.u64 	%rd20, [_Z4multPiS_S_S_S_iiii_param_0];
	mul.lo.s32 	%r12, %r24, %r9;
	add.s32 	%r13, %r10, %r1;
	mul.lo.s32 	%r14, %r24, %r13;
	cvta.to.global.u64 	%rd1, %rd20;
	cvta.to.global.u64 	%rd2, %rd22;
	cvta.to.global.u64 	%rd3, %rd21;
	mov.b32 	%r161, 0;
	mov.u32 	%r163, %r161;
$L__BB0_2:
	setp.ge.s32 	%p2, %r9, %r23;
	mov.b32 	%r39, 0;
	st.shared.u32 	[%r4], %r39;
	st.shared.u32 	[%r5], %r39;
	st.shared.u32 	[%r7], %r39;
	st.shared.u32 	[%r8], %r39;
	bar.sync 	0;
	mul.lo.s32 	%r17, %r161, 17;
	add.s32 	%r40, %r17, %r3;
	setp.ge.u32 	%p3, %r40, %r24;
	or.pred  	%p4, %p2, %p3;
	@%p4 bra 	$L__BB0_4;
	add.s32 	%r41, %r40, %r12;
	mul.wide.u32 	%rd9, %r41, 4;
	add.s64 	%rd10, %rd1, %rd9;
	ld.global.u32 	%r42, [%rd10];
	st.shared.u32 	[%r4], %r42;
	add.s64 	%rd11, %rd2, %rd9;
	ld.global.u32 	%r43, [%rd11];
	st.shared.u32 	[%r7], %r43;
$L__BB0_4:
	setp.ge.u32 	%p5, %r11, %r25;
	add.s32 	%r19, %r17, %r1;
	setp.ge.u32 	%p6, %r19, %r24;
	or.pred  	%p7, %p5, %p6;
	@%p7 bra 	$L__BB0_6;
	mad.lo.s32 	%r44, %r19, %r25, %r11;
	mul.wide.u32 	%rd12, %r44, 4;
	add.s64 	%rd13, %rd3, %rd12;
	ld.global.u32 	%r45, [%rd13];
	st.shared.u32 	[%r5], %r45;
$L__BB0_6:
	setp.ge.u32 	%p9, %r13, %r25;
	or.pred  	%p10, %p9, %p3;
	@%p10 bra 	$L__BB0_8;
	ld.param.u64 	%rd23, [_Z4multPiS_S_S_S_iiii_param_3];
	add.s32 	%r46, %r40, %r14;
	cvta.to.global.u64 	%rd14, %rd23;
	mul.wide.u32 	%rd15, %r46, 4;
	add.s64 	%rd16, %rd14, %rd15;
	ld.global.u32 	%r47, [%rd16];
	mov.u32 	%r48, _ZZ4multPiS_S_S_S_iiiiE3dds;
	mad.lo.s32 	%r49, %r3, 68, %r48;
	shl.b32 	%r50, %r1, 2;
	add.s32 	%r51, %r49, %r50;
	st.shared.u32 	[%r51], %r47;
$L__BB0_8:
	bar.sync 	0;
	ld.shared.u32 	%r52, [%r2];
	shl.b32 	%r53, %r3, 2;
	mov.u32 	%r54, _ZZ4multPiS_S_S_S_iiiiE3dbs;
	add.s32 	%r55, %r54, %r53;
	ld.shared.u32 	%r56, [%r55];
	mad.lo.s32 	%r57, %r56, %r52, %r163;
	ld.shared.u32 	%r58, [%r6];
	mov.u32 	%r59, _ZZ4multPiS_S_S_S_iiiiE3dds;
	mad.lo.s32 	%r60, %r3, 68, %r59;
	shl.b32 	%r61, %r3, 6;
	sub.s32 	%r62, %r60, %r61;
	ld.shared.u32 	%r63, [%r62];
	mad.lo.s32 	%r64, %r63, %r58, %r57;
	ld.shared.u32 	%r65, [%r2+4];
	ld.shared.u32 	%r66, [%r55+68];
	mad.lo.s32 	%r67, %r66, %r65, %r64;
	ld.shared.u32 	%r68, [%r6+4];
	ld.shared.u32 	%r69, [%r62+68];
	mad.lo.s32 	%r70, %r69, %r68, %r67;
	ld.shared.u32 	%r71, [%r2+8];
	ld.shared.u32 	%r72, [%r55+136];
	mad.lo.s32 	%r73, %r72, %r71, %r70;
	ld.shared.u32 	%r74, [%r6+8];
	ld.shared.u32 	%r75, [%r62+136];
	mad.lo.s32 	%r76, %r75, %r74, %r73;
	ld.shared.u32 	%r77, [%r2+12];
	ld.shared.u32 	%r78, [%r55+204];
	mad.lo.s32 	%r79, %r78, %r77, %r76;
	ld.shared.u32 	%r80, [%r6+12];
	ld.shared.u32 	%r81, [%r62+204];
	mad.lo.s32 	%r82, %r81, %r80, %r79;
	ld.shared.u32 	%r83, [%r2+16];
	ld.shared.u32 	%r84, [%r55+272];
	mad.lo.s32 	%r85, %r84, %r83, %r82;
	ld.shared.u32 	%r86, [%r6+16];
	ld.shared.u32 	%r87, [%r62+272];
	mad.lo.s32 	%r88, %r87, %r86, %r85;
	ld.shared.u32 	%r89, [%r2+20];
	ld.shared.u32 	%r90, [%r55+340];
	mad.lo.s32 	%r91, %r90, %r89, %r88;
	ld.shared.u32 	%r92, [%r6+20];
	ld.shared.u32 	%r93, [%r62+340];
	mad.lo.s32 	%r94, %r93, %r92, %r91;
	ld.shared.u32 	%r95, [%r2+24];
	ld.shared.u32 	%r96, [%r55+408];
	mad.lo.s32 	%r97, %r96, %r95, %r94;
	ld.shared.u32 	%r98, [%r6+24];
	ld.shared.u32 	%r99, [%r62+408];
	mad.lo.s32 	%r100, %r99, %r98, %r97;
	ld.shared.u32 	%r101, [%r2+28];
	ld.shared.u32 	%r102, [%r55+476];
	mad.lo.s32 	%r103, %r102, %r101, %r100;
	ld.shared.u32 	%r104, [%r6+28];
	ld.shared.u32 	%r105, [%r62+476];
	mad.lo.s32 	%r106, %r105, %r104, %r103;
	ld.shared.u32 	%r107, [%r2+32];
	ld.shared.u32 	%r108, [%r55+544];
	mad.lo.s32 	%r109, %r108, %r107, %r106;
	ld.shared.u32 	%r110, [%r6+32];
	ld.shared.u32 	%r111, [%r62+544];
	mad.lo.s32 	%r112, %r111, %r110, %r109;
	ld.shared.u32 	%r113, [%r2+36];
	ld.shared.u32 	%r114, [%r55+612];
	mad.lo.s32 	%r115, %r114, %r113, %r112;
	ld.shared.u32 	%r116, [%r6+36];
	ld.shared.u32 	%r117, [%r62+612];
	mad.lo.s32 	%r118, %r117, %r116, %r115;
	ld.shared.u32 	%r119, [%r2+40];
	ld.shared.u32 	%r120, [%r55+680];
	mad.lo.s32 	%r121, %r120, %r119, %r118;
	ld.shared.u32 	%r122, [%r6+40];
	ld.shared.u32 	%r123, [%r62+680];
	mad.lo.s32 	%r124, %r123, %r122, %r121;
	ld.shared.u32 	%r125, [%r2+44];
	ld.shared.u32 	%r126, [%r55+748];
	mad.lo.s32 	%r127, %r126, %r125, %r124;
	ld.shared.u32 	%r128, [%r6+44];
	ld.shared.u32 	%r129, [%r62+748];
	mad.lo.s32 	%r130, %r129, %r128, %r127;
	ld.shared.u32 	%r131, [%r2+48];
	ld.shared.u32 	%r132, [%r55+816];
	mad.lo.s32 	%r133, %r132, %r131, %r130;
	ld.shared.u32 	%r134, [%r6+48];
	ld.shared.u32 	%r135, [%r62+816];
	mad.lo.s32 	%r136, %r135, %r134, %r133;
	ld.shared.u32 	%r137, [%r2+52];
	ld.shared.u32 	%r138, [%r55+884];
	mad.lo.s32 	%r139, %r138, %r137, %r136;
	ld.shared.u32 	%r140, [%r6+52];
	ld.shared.u32 	%r141, [%r62+884];
	mad.lo.s32 	%r142, %r141, %r140, %r139;
	ld.shared.u32 	%r143, [%r2+56];
	ld.shared.u32 	%r144, [%r55+952];
	mad.lo.s32 	%r145, %r144, %r143, %r142;
	ld.shared.u32 	%r146, [%r6+56];
	ld.shared.u32 	%r147, [%r62+952];
	mad.lo.s32 	%r148, %r147, %r146, %r145;
	ld.shared.u32 	%r149, [%r2+60];
	ld.shared.u32 	%r150, [%r55+1020];
	mad.lo.s32 	%r151, %r150, %r149, %r148;
	ld.shared.u32 	%r152, [%r6+60];
	ld.shared.u32 	%r153, [%r62+1020];
	mad.lo.s32 	%r154, %r153, %r152, %r151;
	ld.shared.u32 	%r155, [%r2+64];
	ld.shared.u32 	%r156, [%r55+1088];
	mad.lo.s32 	%r157, %r156, %r155, %r154;
	ld.shared.u32 	%r158, [%r6+64];
	ld.shared.u32 	%r159, [%r62+1088];
	mad.lo.s32 	%r163, %r159, %r158, %r157;
	bar.sync 	0;
	add.s32 	%r161, %r161, 1;
	cvt.rn.f32.u32 	%f4, %r161;
	setp.gt.f32 	%p11, %f1, %f4;
	@%p11 bra 	$L__BB0_2;
$L__BB0_9:
	bar.sync 	0;
	setp.ge.s32 	%p12, %r9, %r23;
	setp.ge.s32 	%p13, %r11, %r25;
	or.pred  	%p14, %p12, %p13;
	@%p14 bra 	$L__BB0_11;
	ld.param.u64 	%rd24, [_Z4multPiS_S_S_S_iiii_param_4];
	mad.lo.s32 	%r160, %r25, %r9, %r11;
	cvta.to.global.u64 	%rd17, %rd24;
	mul.wide.s32 	%rd18, %r160, 4;
	add.s64 	%rd19, %rd17, %rd18;
	st.global.u32 	[%rd19], %r163;
$L__BB0_11:
	ret;

}


// ===== COMPILED SASS (sm_100) =====

	.target	sm_100

	.elftype	@"ET_EXEC"


//--------------------- .note.nv.tkinfo           --------------------------
	.section	.note.nv.tkinfo,"",@"SHT_NOTE"
	.sectionflags	@"SHF_NOTE_NV_TKINFO"
	.tkinfo
        /*0018*/ 	.word	0x00000002
        /*0030*/ 	.string	""
        /*0030*/ 	.string	"ptxas"
        /*0030*/ 	.string	"Cuda compilation tools, release 13.0, V13.0.88"
        /*0030*/ 	.string	"Build cuda_13.0.r13.0/compiler.36424714_0"
        /*0030*/ 	.string	"-arch sm_100 -m 64 "



//--------------------- .note.nv.cuinfo           --------------------------
	.section	.note.nv.cuinfo,"",@"SHT_NOTE"
	.sectionflags	@"SHF_NOTE_NV_CUINFO"
        /*0018*/ 	.short	0x0002
        /*001a*/ 	.short	0x0064
        /*001c*/ 	.short	0x0082
	.zero		2


//--------------------- .nv.info                  --------------------------
	.section	.nv.info,"",@"SHT_CUDA_INFO"
	.align	4


	//----- nvinfo : EIATTR_REGCOUNT
	.align		4
        /*0000*/ 	.byte	0x04, 0x2f
        /*0002*/ 	.short	(.L_1 - .L_0)
	.align		4
.L_0:
        /*0004*/ 	.word	index@(_Z4multPiS_S_S_S_iiii)
        /*0008*/ 	.word	0x00000020


	//----- nvinfo : EIATTR_FRAME_SIZE
	.align		4
.L_1:
        /*000c*/ 	.byte	0x04, 0x11
        /*000e*/ 	.short	(.L_3 - .L_2)
	.align		4
.L_2:
        /*0010*/ 	.word	index@($__internal_0_$__cuda_sm3x_div_rn_noftz_f32_slowpath)
        /*0014*/ 	.word	0x00000000


	//----- nvinfo : EIATTR_FRAME_SIZE
	.align		4
.L_3:
        /*0018*/ 	.byte	0x04, 0x11
        /*001a*/ 	.short	(.L_5 - .L_4)
	.align		4
.L_4:
        /*001c*/ 	.word	index@(_Z4multPiS_S_S_S_iiii)
        /*0020*/ 	.word	0x00000000


	//----- nvinfo : EIATTR_MIN_STACK_SIZE
	.align		4
.L_5:
        /*0024*/ 	.byte	0x04, 0x12
        /*0026*/ 	.short	(.L_7 - .L_6)
	.align		4
.L_6:
        /*0028*/ 	.word	index@(_Z4multPiS_S_S_S_iiii)
        /*002c*/ 	.word	0x00000000
.L_7:


//--------------------- .nv.compat                --------------------------
	.section	.nv.compat,"",@"SHT_CUDA_COMPAT_INFO"
	.align	4
        /*0000*/ 	.byte	0x02, 0x09, 0x00, 0x00, 0x02, 0x02, 0x01, 0x00, 0x02, 0x05, 0x05, 0x00, 0x03, 0x07, 0x01, 0x01
        /*0010*/ 	.byte	0x02, 0x03, 0x00, 0x00, 0x02, 0x06, 0x01, 0x00, 0x04, 0x0b, 0x08, 0x00, 0x01, 0x00, 0x00, 0x00
        /*0020*/ 	.byte	0x00, 0x00, 0x00, 0x00


//--------------------- .nv.info._Z4multPiS_S_S_S_iiii --------------------------
	.section	.nv.info._Z4multPiS_S_S_S_iiii,"",@"SHT_CUDA_INFO"
	.sectionflags	@""
	.align	4


	//----- nvinfo : EIATTR_CUDA_API_VERSION
	.align		4
        /*0000*/ 	.byte	0x04, 0x37
        /*0002*/ 	.short	(.L_9 - .L_8)
.L_8:
        /*0004*/ 	.word	0x00000082


	//----- nvinfo : EIATTR_KPARAM_INFO
	.align		4
.L_9:
        /*0008*/ 	.byte	0x04, 0x17
        /*000a*/ 	.short	(.L_11 - .L_10)
.L_10:
        /*000c*/ 	.word	0x00000000
        /*0010*/ 	.short	0x0008
        /*0012*/ 	.short	0x0034
        /*0014*/ 	.byte	0x00, 0xf0, 0x11, 0x00


	//----- nvinfo : EIATTR_KPARAM_INFO
	.align		4
.L_11:
        /*0018*/ 	.byte	0x04, 0x17
        /*001a*/ 	.short	(.L_13 - .L_12)
.L_12:
        /*001c*/ 	.word	0x00000000
        /*0020*/ 	.short	0x0007
        /*0022*/ 	.short	0x0030
        /*0024*/ 	.byte	0x00, 0xf0, 0x11, 0x00


	//----- nvinfo : EIATTR_KPARAM_INFO
	.align		4
.L_13:
        /*0028*/ 	.byte	0x04, 0x17
        /*002a*/ 	.short	(.L_15 - .L_14)
.L_14:
        /*002c*/ 	.word	0x00000000
        /*0030*/ 	.short	0x0006
        /*0032*/ 	.short	0x002c
        /*0034*/ 	.byte	0x00, 0xf0, 0x11, 0x00


	//----- nvinfo : EIATTR_KPARAM_INFO
	.align		4
.L_15:
        /*0038*/ 	.byte	0x04, 0x17
        /*003a*/ 	.short	(.L_17 - .L_16)
.L_16:
        /*003c*/ 	.word	0x00000000
        /*0040*/ 	.short	0x0005
        /*0042*/ 	.short	0x0028
        /*0044*/ 	.byte	0x00, 0xf0, 0x11, 0x00


	//----- nvinfo : EIATTR_KPARAM_INFO
	.align		4
.L_17:
        /*0048*/ 	.byte	0x04, 0x17
        /*004a*/ 	.short	(.L_19 - .L_18)
.L_18:
        /*004c*/ 	.word	0x00000000
        /*0050*/ 	.short	0x0004
        /*0052*/ 	.short	0x0020
        /*0054*/ 	.byte	0x00, 0xf5, 0x21, 0x00


	//----- nvinfo : EIATTR_KPARAM_INFO
	.align		4
.L_19:
        /*0058*/ 	.byte	0x04, 0x17
        /*005a*/ 	.short	(.L_21 - .L_20)
.L_20:
        /*005c*/ 	.word	0x00000000
        /*0060*/ 	.short	0x0003
        /*0062*/ 	.short	0x0018
        /*0064*/ 	.byte	0x00, 0xf5, 0x21, 0x00


	//----- nvinfo : EIATTR_KPARAM_INFO
	.align		4
.L_21:
        /*0068*/ 	.byte	0x04, 0x17
        /*006a*/ 	.short	(.L_23 - .L_22)
.L_22:
        /*006c*/ 	.word	0x00000000
        /*0070*/ 	.short	0x0002
        /*0072*/ 	.short	0x0010
        /*0074*/ 	.byte	0x00, 0xf5, 0x21, 0x00


	//----- nvinfo : EIATTR_KPARAM_INFO
	.align		4
.L_23:
        /*0078*/ 	.byte	0x04, 0x17
        /*007a*/ 	.short	(.L_25 - .L_24)
.L_24:
        /*007c*/ 	.word	0x00000000
        /*0080*/ 	.short	0x0001
        /*0082*/ 	.short	0x0008
        /*0084*/ 	.byte	0x00, 0xf5, 0x21, 0x00


	//----- nvinfo : EIATTR_KPARAM_INFO
	.align		4
.L_25:
        /*0088*/ 	.byte	0x04, 0x17
        /*008a*/ 	.short	(.L_27 - .L_26)
.L_26:
        /*008c*/ 	.word	0x00000000
        /*0090*/ 	.short	0x0000
        /*0092*/ 	.short	0x0000
        /*0094*/ 	.byte	0x00, 0xf5, 0x21, 0x00


	//----- nvinfo : EIATTR_SPARSE_MMA_MASK
	.align		4
.L_27:
        /*0098*/ 	.byte	0x03, 0x50
        /*009a*/ 	.short	0x0000


	//----- nvinfo : EIATTR_MAXREG_COUNT
	.align		4
        /*009c*/ 	.byte	0x03, 0x1b
        /*009e*/ 	.short	0x00ff


	//----- nvinfo : EIATTR_NUM_BARRIERS
	.align		4
        /*00a0*/ 	.byte	0x02, 0x4c
        /*00a2*/ 	.byte	0x01
	.zero		1


	//----- nvinfo : EIATTR_MERCURY_ISA_VERSION
	.align		4
        /*00a4*/ 	.byte	0x03, 0x5f
        /*00a6*/ 	.short	0x0101


	//----- nvinfo : EIATTR_VRC_CTA_INIT_COUNT
	.align		4
        /*00a8*/ 	.byte	0x02, 0x4a
	.zero		1
	.zero		1


	//----- nvinfo : EIATTR_EXIT_INSTR_OFFSETS
	.align		4
        /*00ac*/ 	.byte	0x04, 0x1c
        /*00ae*/ 	.short	(.L_29 - .L_28)


	//   ....[0]....
.L_28:
        /*00b0*/ 	.word	0x00000d40


	//   ....[1]....
        /*00b4*/ 	.word	0x00000d90


	//----- nvinfo : EIATTR_CRS_STACK_SIZE
	.align		4
.L_29:
        /*00b8*/ 	.byte	0x04, 0x1e
        /*00ba*/ 	.short	(.L_31 - .L_30)
.L_30:
        /*00bc*/ 	.word	0x00000000


	//----- nvinfo : EIATTR_CBANK_PARAM_SIZE
	.align		4
.L_31:
        /*00c0*/ 	.byte	0x03, 0x19
        /*00c2*/ 	.short	0x0038


	//----- nvinfo : EIATTR_PARAM_CBANK
	.align		4
        /*00c4*/ 	.byte	0x04, 0x0a
        /*00c6*/ 	.short	(.L_33 - .L_32)
	.align		4
.L_32:
        /*00c8*/ 	.word	index@(.nv.constant0._Z4multPiS_S_S_S_iiii)
        /*00cc*/ 	.short	0x0380
        /*00ce*/ 	.short	0x0038


	//----- nvinfo : EIATTR_SW_WAR
	.align		4
.L_33:
        /*00d0*/ 	.byte	0x04, 0x36
        /*00d2*/ 	.short	(.L_35 - .L_34)
.L_34:
        /*00d4*/ 	.word	0x00000008
.L_35:


//--------------------- .nv.callgraph             --------------------------
	.section	.nv.callgraph,"",@"SHT_CUDA_CALLGRAPH"
	.align	4
	.sectionentsize	8
	.align		4
        /*0000*/ 	.word	0x00000000
	.align		4
        /*0004*/ 	.word	0xffffffff
	.align		4
        /*0008*/ 	.word	0x00000000
	.align		4
        /*000c*/ 	.word	0xfffffffe
	.align		4
        /*0010*/ 	.word	0x00000000
	.align		4
        /*0014*/ 	.word	0xfffffffd
	.align		4
        /*0018*/ 	.word	0x00000000
	.align		4
        /*001c*/ 	.word	0xfffffffc


//--------------------- .text._Z4multPiS_S_S_S_iiii --------------------------
	.section	.text._Z4multPiS_S_S_S_iiii,"ax",@progbits
	.align	128
        .global         _Z4multPiS_S_S_S_iiii
        .type           _Z4multPiS_S_S_S_iiii,@function
        .size           _Z4multPiS_S_S_S_iiii,(.L_x_12 - _Z4multPiS_S_S_S_iiii)
        .other          _Z4multPiS_S_S_S_iiii,@"STO_CUDA_ENTRY STV_DEFAULT"
_Z4multPiS_S_S_S_iiii:
.text._Z4multPiS_S_S_S_iiii:
[----:B------:R-:W-:Y:S01]  /*0000*/  LDC R1, c[0x0][0x37c] ;  /* 0x0000df00ff017b82 */ /* 0x000fe20000000800 */
[----:B------:R-:W0:Y:S01]  /*0010*/  S2R R11, SR_CgaCtaId ;  /* 0x00000000000b7919 */ /* 0x000e220000008800 */
[----:B------:R-:W1:Y:S01]  /*0020*/  LDCU UR4, c[0x0][0x3b4] ;  /* 0x00007680ff0477ac */ /* 0x000e620008000800 */
[----:B------:R-:W-:Y:S01]  /*0030*/  MOV R3, 0x400 ;  /* 0x0000040000037802 */ /* 0x000fe20000000f00 */
[----:B------:R-:W-:Y:S01]  /*0040*/  HFMA2 R15, -RZ, RZ, 1.359375, -10120 ;  /* 0x3d70f0f1ff0f7431 */ /* 0x000fe200000001ff */
[----:B------:R-:W2:Y:S01]  /*0050*/  S2R R0, SR_TID.Y ;  /* 0x0000000000007919 */ /* 0x000ea20000002200 */
[----:B------:R-:W-:Y:S01]  /*0060*/  MOV R10, 0x41880000 ;  /* 0x41880000000a7802 */ /* 0x000fe20000000f00 */
[----:B------:R-:W-:Y:S01]  /*0070*/  HFMA2 R24, -RZ, RZ, 0, 0 ;  /* 0x00000000ff187431 */ /* 0x000fe200000001ff */
[C---:B------:R-:W-:Y:S01]  /*0080*/  IADD3 R4, PT, PT, R3.reuse, 0x484, RZ ;  /* 0x0000048403047810 */ /* 0x040fe20007ffe0ff */
[----:B------:R-:W3:Y:S01]  /*0090*/  S2R R2, SR_TID.X ;  /* 0x0000000000027919 */ /* 0x000ee20000002100 */
[C---:B------:R-:W-:Y:S01]  /*00a0*/  IADD3 R6, PT, PT, R3.reuse, 0x908, RZ ;  /* 0x0000090803067810 */ /* 0x040fe20007ffe0ff */
[----:B------:R-:W-:Y:S01]  /*00b0*/  VIADD R7, R3, 0xd8c ;  /* 0x00000d8c03077836 */ /* 0x000fe20000000000 */
[----:B------:R-:W4:Y:S01]  /*00c0*/  S2R R13, SR_CTAID.Y ;  /* 0x00000000000d7919 */ /* 0x000f220000002600 */
[----:B------:R-:W-:Y:S01]  /*00d0*/  FFMA R10, R15, -R10, 1 ;  /* 0x3f8000000f0a7423 */ /* 0x000fe2000000080a */
[----:B------:R-:W5:Y:S03]  /*00e0*/  S2R R21, SR_CTAID.X ;  /* 0x0000000000157919 */ /* 0x000f660000002500 */
[----:B------:R-:W-:Y:S01]  /*00f0*/  FFMA R10, R10, R15, 0.058823529630899429321 ;  /* 0x3d70f0f10a0a7423 */ /* 0x000fe2000000000f */
[----:B0-----:R-:W-:-:S02]  /*0100*/  LEA R5, R11, R4, 0x18 ;  /* 0x000000040b057211 */ /* 0x001fc400078ec0ff */
[C---:B------:R-:W-:Y:S02]  /*0110*/  LEA R9, R11.reuse, R6, 0x18 ;  /* 0x000000060b097211 */ /* 0x040fe400078ec0ff */
[C---:B------:R-:W-:Y:S02]  /*0120*/  LEA R3, R11.reuse, R3, 0x18 ;  /* 0x000000030b037211 */ /* 0x040fe400078ec0ff */
[----:B------:R-:W-:Y:S01]  /*0130*/  LEA R11, R11, R7, 0x18 ;  /* 0x000000070b0b7211 */ /* 0x000fe200078ec0ff */
[C---:B--2---:R-:W-:Y:S02]  /*0140*/  IMAD R7, R0.reuse, 0x44, R5 ;  /* 0x0000004400077824 */ /* 0x044fe400078e0205 */
[C---:B------:R-:W-:Y:S01]  /*0150*/  IMAD R5, R0.reuse, 0x44, R9 ;  /* 0x0000004400057824 */ /* 0x040fe200078e0209 */
[----:B-1----:R-:W-:Y:S01]  /*0160*/  I2FP.F32.S32 R9, UR4 ;  /* 0x0000000400097c45 */ /* 0x002fe20008201400 */
[----:B------:R-:W-:Y:S01]  /*0170*/  IMAD R3, R0, 0x44, R3 ;  /* 0x0000004400037824 */ /* 0x000fe200078e0203 */
[----:B---3--:R-:W-:Y:S01]  /*0180*/  LEA R6, R2, R7, 0x2 ;  /* 0x0000000702067211 */ /* 0x008fe200078e10ff */
[----:B------:R-:W-:Y:S01]  /*0190*/  IMAD R11, R0, 0x44, R11 ;  /* 0x00000044000b7824 */ /* 0x000fe200078e020b */
[----:B------:R-:W0:Y:S01]  /*01a0*/  FCHK P0, R9, 17 ;  /* 0x4188000009007902 */ /* 0x000e220000000000 */
[C---:B------:R-:W-:Y:S01]  /*01b0*/  IMAD R4, R2.reuse, 0x4, R3 ;  /* 0x0000000402047824 */ /* 0x040fe200078e0203 */
[C---:B------:R-:W-:Y:S01]  /*01c0*/  LEA R7, R2.reuse, R5, 0x2 ;  /* 0x0000000502077211 */ /* 0x040fe200078e10ff */
[----:B------:R-:W-:-:S02]  /*01d0*/  IMAD R8, R2, 0x4, R11 ;  /* 0x0000000402087824 */ /* 0x000fc400078e020b */
[----:B------:R-:W-:Y:S01]  /*01e0*/  FFMA R11, R9, R10, RZ ;  /* 0x0000000a090b7223 */ /* 0x000fe200000000ff */
[----:B------:R1:W-:Y:S03]  /*01f0*/  STS [R4], RZ ;  /* 0x000000ff04007388 */ /* 0x0003e60000000800 */
[----:B------:R-:W-:Y:S01]  /*0200*/  FFMA R12, R11, -17, R9 ;  /* 0xc18800000b0c7823 */ /* 0x000fe20000000009 */
[----:B------:R1:W-:Y:S03]  /*0210*/  STS [R6], RZ ;  /* 0x000000ff06007388 */ /* 0x0003e60000000800 */
[----:B------:R-:W-:Y:S01]  /*0220*/  FFMA R20, R10, R12, R11 ;  /* 0x0000000c0a147223 */ /* 0x000fe2000000000b */
[----:B----4-:R-:W-:Y:S01]  /*0230*/  IMAD R10, R13, 0x11, R0 ;  /* 0x000000110d0a7824 */ /* 0x010fe200078e0200 */
[----:B------:R1:W-:Y:S01]  /*0240*/  STS [R7], RZ ;  /* 0x000000ff07007388 */ /* 0x0003e20000000800 */
[----:B-----5:R-:W-:-:S03]  /*0250*/  IMAD R11, R21, 0x11, R2 ;  /* 0x00000011150b7824 */ /* 0x020fc600078e0202 */
[----:B------:R1:W-:Y:S01]  /*0260*/  STS [R8], RZ ;  /* 0x000000ff08007388 */ /* 0x0003e20000000800 */
[----:B------:R-:W-:Y:S06]  /*0270*/  BAR.SYNC.DEFER_BLOCKING 0x0 ;  /* 0x0000000000007b1d */ /* 0x000fec0000010000 */
[----:B0-----:R-:W-:Y:S05]  /*0280*/  @!P0 BRA `(.L_x_0) ;  /* 0x00000000000c8947 */ /* 0x001fea0003800000 */
[----:B------:R-:W-:-:S07]  /*0290*/  MOV R12, 0x2b0 ;  /* 0x000002b0000c7802 */ /* 0x000fce0000000f00 */
[----:B-1----:R-:W-:Y:S05]  /*02a0*/  CALL.REL.NOINC `($__internal_0_$__cuda_sm3x_div_rn_noftz_f32_slowpath) ;  /* 0x0000000800bc7944 */ /* 0x002fea0003c00000 */
[----:B------:R-:W-:-:S07]  /*02b0*/  MOV R20, R9 ;  /* 0x0000000900147202 */ /* 0x000fce0000000f00 */
.L_x_0:
[----:B------:R-:W0:Y:S01]  /*02c0*/  FRND.CEIL R20, R20 ;  /* 0x0000001400147307 */ /* 0x000e220000209000 */
[----:B------:R-:W2:Y:S01]  /*02d0*/  LDCU UR9, c[0x0][0x3b0] ;  /* 0x00007600ff0977ac */ /* 0x000ea20008000800 */
[----:B------:R-:W3:Y:S01]  /*02e0*/  LDCU.64 UR4, c[0x0][0x358] ;  /* 0x00006b00ff0477ac */ /* 0x000ee20008000a00 */
[----:B0-----:R-:W-:-:S13]  /*02f0*/  FSETP.GT.AND P0, PT, R20, RZ, PT ;  /* 0x000000ff1400720b */ /* 0x001fda0003f04000 */
[----:B--23--:R-:W-:Y:S05]  /*0300*/  @!P0 BRA `(.L_x_1) ;  /* 0x00000008007c8947 */ /* 0x00cfea0003800000 */
[----:B------:R-:W0:Y:S01]  /*0310*/  S2R R12, SR_CgaCtaId ;  /* 0x00000000000c7919 */ /* 0x000e220000008800 */
[----:B------:R-:W-:Y:S01]  /*0320*/  MOV R9, 0x400 ;  /* 0x0000040000097802 */ /* 0x000fe20000000f00 */
[----:B------:R-:W-:Y:S02]  /*0330*/  HFMA2 R23, -RZ, RZ, 0, 0 ;  /* 0x00000000ff177431 */ /* 0x000fe400000001ff */
[----:B------:R-:W-:Y:S01]  /*0340*/  IMAD R21, R21, 0x11, R0 ;  /* 0x0000001115157824 */ /* 0x000fe200078e0200 */
[----:B------:R-:W2:Y:S01]  /*0350*/  LDCU UR8, c[0x0][0x3b0] ;  /* 0x00007600ff0877ac */ /* 0x000ea20008000800 */
[----:B------:R-:W-:Y:S02]  /*0360*/  IMAD.MOV.U32 R24, RZ, RZ, RZ ;  /* 0x000000ffff187224 */ /* 0x000fe400078e00ff */
[C---:B------:R-:W-:Y:S01]  /*0370*/  VIADD R13, R9.reuse, 0xd8c ;  /* 0x00000d8c090d7836 */ /* 0x040fe20000000000 */
[----:B------:R-:W-:Y:S01]  /*0380*/  IADD3 R9, PT, PT, R9, 0x484, RZ ;  /* 0x0000048409097810 */ /* 0x000fe20007ffe0ff */
[----:B------:R-:W3:Y:S03]  /*0390*/  LDCU.64 UR6, c[0x0][0x3a8] ;  /* 0x00007500ff0677ac */ /* 0x000ee60008000a00 */
[----:B0-----:R-:W-:-:S02]  /*03a0*/  LEA R15, R12, R13, 0x18 ;  /* 0x0000000d0c0f7211 */ /* 0x001fc400078ec0ff */
[----:B------:R-:W-:-:S03]  /*03b0*/  LEA R13, R12, R9, 0x18 ;  /* 0x000000090c0d7211 */ /* 0x000fc600078ec0ff */
[C---:B------:R-:W-:Y:S01]  /*03c0*/  IMAD R9, R2.reuse, 0x44, R15 ;  /* 0x0000004402097824 */ /* 0x040fe200078e020f */
[----:B------:R-:W-:-:S03]  /*03d0*/  LEA R22, R2, R13, 0x2 ;  /* 0x0000000d02167211 */ /* 0x000fc600078e10ff */
[----:B--23--:R-:W-:-:S07]  /*03e0*/  IMAD R9, R2, -0x40, R9 ;  /* 0xffffffc002097824 */ /* 0x00cfce00078e0209 */
.L_x_2:
[C---:B------:R-:W-:Y:S01]  /*03f0*/  IMAD R26, R23.reuse, 0x11, R0 ;  /* 0x00000011171a7824 */ /* 0x040fe200078e0200 */
[----:B------:R-:W-:Y:S01]  /*0400*/  STS [R4], RZ ;  /* 0x000000ff04007388 */ /* 0x000fe20000000800 */
[----:B------:R-:W-:-:S03]  /*0410*/  IMAD R25, R23, 0x11, R2 ;  /* 0x0000001117197824 */ /* 0x000fc600078e0202 */
[----:B------:R-:W-:Y:S01]  /*0420*/  ISETP.GE.U32.AND P0, PT, R26, UR7, PT ;  /* 0x000000071a007c0c */ /* 0x000fe2000bf06070 */
[----:B------:R-:W-:Y:S01]  /*0430*/  STS [R6], RZ ;  /* 0x000000ff06007388 */ /* 0x000fe20000000800 */
[----:B------:R-:W-:Y:S02]  /*0440*/  ISETP.GE.U32.AND P1, PT, R25, UR7, PT ;  /* 0x0000000719007c0c */ /* 0x000fe4000bf26070 */
[----:B------:R-:W-:Y:S01]  /*0450*/  ISETP.GE.U32.OR P0, PT, R11, UR8, P0 ;  /* 0x000000080b007c0c */ /* 0x000fe20008706470 */
[----:B------:R-:W-:Y:S01]  /*0460*/  STS [R7], RZ ;  /* 0x000000ff07007388 */ /* 0x000fe20000000800 */
[----:B------:R-:W-:Y:S02]  /*0470*/  ISETP.GE.U32.OR P2, PT, R21, UR8, P1 ;  /* 0x0000000815007c0c */ /* 0x000fe40008f46470 */
[----:B------:R-:W-:Y:S01]  /*0480*/  ISETP.GE.OR P1, PT, R10, UR6, P1 ;  /* 0x000000060a007c0c */ /* 0x000fe20008f26670 */
[----:B------:R-:W-:Y:S08]  /*0490*/  STS [R8], RZ ;  /* 0x000000ff08007388 */ /* 0x000ff00000000800 */
[----:B------:R-:W0:Y:S01]  /*04a0*/  @!P0 LDC.64 R18, c[0x0][0x388] ;  /* 0x0000e200ff128b82 */ /* 0x000e220000000a00 */
[----:B------:R-:W-:-:S07]  /*04b0*/  @!P0 IMAD R27, R26, UR8, R11 ;  /* 0x000000081a1b8c24 */ /* 0x000fce000f8e020b */
[----:B------:R-:W2:Y:S08]  /*04c0*/  @!P1 LDC.64 R14, c[0x0][0x380] ;  /* 0x0000e000ff0e9b82 */ /* 0x000eb00000000a00 */
[----:B------:R-:W3:Y:S08]  /*04d0*/  @!P1 LDC.64 R16, c[0x0][0x390] ;  /* 0x0000e400ff109b82 */ /* 0x000ef00000000a00 */
[----:B------:R-:W4:Y:S01]  /*04e0*/  @!P2 LDC.64 R12, c[0x0][0x398] ;  /* 0x0000e600ff0cab82 */ /* 0x000f220000000a00 */
[----:B0-----:R-:W-:-:S07]  /*04f0*/  @!P0 IMAD.WIDE.U32 R18, R27, 0x4, R18 ;  /* 0x000000041b128825 */ /* 0x001fce00078e0012 */
[----:B------:R-:W-:Y:S01]  /*0500*/  BAR.SYNC.DEFER_BLOCKING 0x0 ;  /* 0x0000000000007b1d */ /* 0x000fe20000010000 */
[--C-:B------:R-:W-:Y:S02]  /*0510*/  @!P2 IMAD R27, R21, UR7, R25.reuse ;  /* 0x00000007151bac24 */ /* 0x100fe4000f8e0219 */
[----:B------:R-:W-:-:S04]  /*0520*/  @!P1 IMAD R25, R10, UR7, R25 ;  /* 0x000000070a199c24 */ /* 0x000fc8000f8e0219 */
[----:B--2---:R-:W-:-:S04]  /*0530*/  @!P1 IMAD.WIDE.U32 R14, R25, 0x4, R14 ;  /* 0x00000004190e9825 */ /* 0x004fc800078e000e */
[----:B---3--:R-:W-:-:S04]  /*0540*/  @!P1 IMAD.WIDE.U32 R16, R25, 0x4, R16 ;  /* 0x0000000419109825 */ /* 0x008fc800078e0010 */
[----:B----4-:R-:W-:Y:S01]  /*0550*/  @!P2 IMAD.WIDE.U32 R12, R27, 0x4, R12 ;  /* 0x000000041b0ca825 */ /* 0x010fe200078e000c */
[----:B------:R-:W2:Y:S04]  /*0560*/  @!P1 LDG.E R25, desc[UR4][R14.64] ;  /* 0x000000040e199981 */ /* 0x000ea8000c1e1900 */
[----:B------:R-:W3:Y:S04]  /*0570*/  @!P1 LDG.E R16, desc[UR4][R16.64] ;  /* 0x0000000410109981 */ /* 0x000ee8000c1e1900 */
[----:B------:R-:W4:Y:S04]  /*0580*/  @!P0 LDG.E R19, desc[UR4][R18.64] ;  /* 0x0000000412138981 */ /* 0x000f28000c1e1900 */
[----:B------:R-:W5:Y:S01]  /*0590*/  @!P2 LDG.E R26, desc[UR4][R12.64] ;  /* 0x000000040c1aa981 */ /* 0x000f62000c1e1900 */
[----:B------:R-:W-:-:S02]  /*05a0*/  @!P2 MOV R27, 0x400 ;  /* 0x00000400001ba802 */ /* 0x000fc40000000f00 */
[----:B------:R-:W-:Y:S01]  /*05b0*/  IADD3 R23, PT, PT, R23, 0x1, RZ ;  /* 0x0000000117177810 */ /* 0x000fe20007ffe0ff */
[----:B------:R-:W0:Y:S01]  /*05c0*/  @!P2 S2R R28, SR_CgaCtaId ;  /* 0x00000000001ca919 */ /* 0x000e220000008800 */
[----:B------:R-:W-:-:S04]  /*05d0*/  @!P2 IADD3 R27, PT, PT, R27, 0xd8c, RZ ;  /* 0x00000d8c1b1ba810 */ /* 0x000fc80007ffe0ff */
[----:B0-----:R-:W-:-:S05]  /*05e0*/  @!P2 LEA R27, R28, R27, 0x18 ;  /* 0x0000001b1c1ba211 */ /* 0x001fca00078ec0ff */
[----:B------:R-:W-:-:S04]  /*05f0*/  @!P2 IMAD R27, R2, 0x44, R27 ;  /* 0x00000044021ba824 */ /* 0x000fc800078e021b */
[----:B------:R-:W-:Y:S01]  /*0600*/  @!P2 IMAD R27, R0, 0x4, R27 ;  /* 0x00000004001ba824 */ /* 0x000fe200078e021b */
[----:B--2---:R-:W-:Y:S04]  /*0610*/  @!P1 STS [R4], R25 ;  /* 0x0000001904009388 */ /* 0x004fe80000000800 */
[----:B---3--:R-:W-:Y:S04]  /*0620*/  @!P1 STS [R7], R16 ;  /* 0x0000001007009388 */ /* 0x008fe80000000800 */
[----:B----4-:R-:W-:Y:S04]  /*0630*/  @!P0 STS [R6], R19 ;  /* 0x0000001306008388 */ /* 0x010fe80000000800 */
[----:B-----5:R-:W-:Y:S01]  /*0640*/  @!P2 STS [R27], R26 ;  /* 0x0000001a1b00a388 */ /* 0x020fe20000000800 */
[----:B------:R-:W-:Y:S06]  /*0650*/  BAR.SYNC.DEFER_BLOCKING 0x0 ;  /* 0x0000000000007b1d */ /* 0x000fec0000010000 */
[----:B------:R-:W-:Y:S04]  /*0660*/  LDS R17, [R3] ;  /* 0x0000000003117984 */ /* 0x000fe80000000800 */
[----:B------:R-:W0:Y:S04]  /*0670*/  LDS R18, [R22] ;  /* 0x0000000016127984 */ /* 0x000e280000000800 */
[----:B------:R-:W-:Y:S04]  /*0680*/  LDS R29, [R5] ;  /* 0x00000000051d7984 */ /* 0x000fe80000000800 */
[----:B------:R-:W2:Y:S04]  /*0690*/  LDS R28, [R9] ;  /* 0x00000000091c7984 */ /* 0x000ea80000000800 */
[----:B------:R-:W-:Y:S04]  /*06a0*/  LDS R15, [R3+0x4] ;  /* 0x00000400030f7984 */ /* 0x000fe80000000800 */
[----:B------:R-:W3:Y:S04]  /*06b0*/  LDS R14, [R22+0x44] ;  /* 0x00004400160e7984 */ /* 0x000ee80000000800 */
[----:B------:R-:W-:Y:S04]  /*06c0*/  LDS R12, [R5+0x4] ;  /* 0x00000400050c7984 */ /* 0x000fe80000000800 */
[----:B------:R-:W4:Y:S04]  /*06d0*/  LDS R13, [R9+0x44] ;  /* 0x00004400090d7984 */ /* 0x000f280000000800 */
[----:B------:R-:W-:Y:S04]  /*06e0*/  LDS R16, [R3+0x8] ;  /* 0x0000080003107984 */ /* 0x000fe80000000800 */
[----:B------:R-:W-:Y:S04]  /*06f0*/  LDS R19, [R9+0x88] ;  /* 0x0000880009137984 */ /* 0x000fe80000000800 */
[----:B------:R-:W-:Y:S01]  /*0700*/  LDS R25, [R22+0xcc] ;  /* 0x0000cc0016197984 */ /* 0x000fe20000000800 */
[----:B0-----:R-:W-:-:S03]  /*0710*/  IMAD R18, R17, R18, R24 ;  /* 0x0000001211127224 */ /* 0x001fc600078e0218 */
[----:B------:R-:W-:Y:S04]  /*0720*/  LDS R27, [R22+0x2ec] ;  /* 0x0002ec00161b7984 */ /* 0x000fe80000000800 */
[----:B------:R-:W0:Y:S01]  /*0730*/  LDS R17, [R22+0x88] ;  /* 0x0000880016117984 */ /* 0x000e220000000800 */
[----:B--2---:R-:W-:-:S03]  /*0740*/  IMAD R28, R29, R28, R18 ;  /* 0x0000001c1d1c7224 */ /* 0x004fc600078e0212 */
[----:B------:R-:W-:Y:S04]  /*0750*/  LDS R24, [R3+0xc] ;  /* 0x00000c0003187984 */ /* 0x000fe80000000800 */
[----:B------:R-:W2:Y:S01]  /*0760*/  LDS R18, [R5+0x8] ;  /* 0x0000080005127984 */ /* 0x000ea20000000800 */
[----:B---3--:R-:W-:-:S03]  /*0770*/  IMAD R28, R15, R14, R28 ;  /* 0x0000000e0f1c7224 */ /* 0x008fc600078e021c */
[----:B------:R-:W-:Y:S04]  /*0780*/  LDS R14, [R5+0xc] ;  /* 0x00000c00050e7984 */ /* 0x000fe80000000800 */
[----:B------:R-:W3:Y:S01]  /*0790*/  LDS R15, [R9+0xcc] ;  /* 0x0000cc00090f7984 */ /* 0x000ee20000000800 */
[----:B----4-:R-:W-:-:S03]  /*07a0*/  IMAD R28, R12, R13, R28 ;  /* 0x0000000d0c1c7224 */ /* 0x010fc600078e021c */
[----:B------:R-:W-:Y:S04]  /*07b0*/  LDS R13, [R3+0x10] ;  /* 0x00001000030d7984 */ /* 0x000fe80000000800 */
[----:B------:R-:W4:Y:S01]  /*07c0*/  LDS R12, [R22+0x110] ;  /* 0x00011000160c7984 */ /* 0x000f220000000800 */
[----:B0-----:R-:W-:-:S03]  /*07d0*/  IMAD R16, R16, R17, R28 ;  /* 0x0000001110107224 */ /* 0x001fc600078e021c */
[----:B------:R-:W-:Y:S01]  /*07e0*/  LDS R17, [R9+0x110] ;  /* 0x0001100009117984 */ /* 0x000fe20000000800 */
[----:B--2---:R-:W-:-:S03]  /*07f0*/  IMAD R18, R18, R19, R16 ;  /* 0x0000001312127224 */ /* 0x004fc600078e0210 */
[----:B------:R-:W0:Y:S01]  /*0800*/  LDS R16, [R5+0x10] ;  /* 0x0000100005107984 */ /* 0x000e220000000800 */
[----:B------:R-:W-:-:S03]  /*0810*/  IMAD R24, R24, R25, R18 ;  /* 0x0000001918187224 */ /* 0x000fc600078e0212 */
[----:B------:R-:W-:Y:S01]  /*0820*/  LDS R18, [R3+0x14] ;  /* 0x0000140003127984 */ /* 0x000fe20000000800 */
[----:B---3--:R-:W-:-:S03]  /*0830*/  IMAD R26, R14, R15, R24 ;  /* 0x0000000f0e1a7224 */ /* 0x008fc600078e0218 */
[----:B------:R-:W2:Y:S04]  /*0840*/  LDS R19, [R22+0x154] ;  /* 0x0001540016137984 */ /* 0x000ea80000000800 */
[----:B------:R-:W-:Y:S01]  /*0850*/  LDS R24, [R5+0x14] ;  /* 0x0000140005187984 */ /* 0x000fe20000000800 */
[----:B----4-:R-:W-:-:S03]  /*0860*/  IMAD R26, R13, R12, R26 ;  /* 0x0000000c0d1a7224 */ /* 0x010fc600078e021a */
[----:B------:R-:W3:Y:S04]  /*0870*/  LDS R25, [R9+0x154] ;  /* 0x0001540009197984 */ /* 0x000ee80000000800 */
[----:B------:R-:W-:Y:S04]  /*0880*/  LDS R14, [R3+0x18] ;  /* 0x00001800030e7984 */ /* 0x000fe80000000800 */
[----:B------:R-:W4:Y:S04]  /*0890*/  LDS R15, [R22+0x198] ;  /* 0x00019800160f7984 */ /* 0x000f280000000800 */
[----:B------:R-:W-:Y:S04]  /*08a0*/  LDS R13, [R5+0x18] ;  /* 0x00001800050d7984 */ /* 0x000fe80000000800 */
[----:B------:R-:W5:Y:S01]  /*08b0*/  LDS R12, [R9+0x198] ;  /* 0x00019800090c7984 */ /* 0x000f620000000800 */
[----:B0-----:R-:W-:-:S03]  /*08c0*/  IMAD R16, R16, R17, R26 ;  /* 0x0000001110107224 */ /* 0x001fc600078e021a */
[----:B------:R-:W-:Y:S01]  /*08d0*/  LDS R17, [R3+0x1c] ;  /* 0x00001c0003117984 */ /* 0x000fe20000000800 */
[----:B--2---:R-:W-:-:S03]  /*08e0*/  IMAD R18, R18, R19, R16 ;  /* 0x0000001312127224 */ /* 0x004fc600078e0210 */
[----:B------:R-:W0:Y:S04]  /*08f0*/  LDS R16, [R22+0x1dc] ;  /* 0x0001dc0016107984 */ /* 0x000e280000000800 */
[----:B------:R-:W-:Y:S01]  /*0900*/  LDS R19, [R9+0x1dc] ;  /* 0x0001dc0009137984 */ /* 0x000fe20000000800 */
[----:B---3--:R-:W-:-:S03]  /*0910*/  IMAD R24, R24, R25, R18 ;  /* 0x0000001918187224 */ /* 0x008fc600078e0212 */
[----:B------:R-:W2:Y:S04]  /*0920*/  LDS R18, [R5+0x1c] ;  /* 0x00001c0005127984 */ /* 0x000ea80000000800 */
[----:B------:R-:W-:Y:S01]  /*0930*/  LDS R25, [R22+0x220] ;  /* 0x0002200016197984 */ /* 0x000fe20000000800 */
[----:B----4-:R-:W-:-:S03]  /*0940*/  IMAD R26, R14, R15, R24 ;  /* 0x0000000f0e1a7224 */ /* 0x010fc600078e0218 */
[----:B------:R-:W3:Y:S04]  /*0950*/  LDS R24, [R3+0x20] ;  /* 0x0000200003187984 */ /* 0x000ee80000000800 */
[----:B------:R-:W-:Y:S01]  /*0960*/  LDS R14, [R5+0x20] ;  /* 0x00002000050e7984 */ /* 0x000fe20000000800 */
[----:B-----5:R-:W-:-:S03]  /*0970*/  IMAD R26, R13, R12, R26 ;  /* 0x0000000c0d1a7224 */ /* 0x020fc600078e021a */
[----:B------:R-:W4:Y:S04]  /*0980*/  LDS R15, [R9+0x220] ;  /* 0x00022000090f7984 */ /* 0x000f280000000800 */
[----:B------:R-:W-:Y:S04]  /*0990*/  LDS R12, [R3+0x24] ;  /* 0x00002400030c7984 */ /* 0x000fe80000000800 */
[----:B------:R-:W5:Y:S01]  /*09a0*/  LDS R13, [R22+0x264] ;  /* 0x00026400160d7984 */ /* 0x000f620000000800 */
[----:B0-----:R-:W-:-:S03]  /*09b0*/  IMAD R16, R17, R16, R26 ;  /* 0x0000001011107224 */ /* 0x001fc600078e021a */
[----:B------:R-:W-:Y:S04]  /*09c0*/  LDS R17, [R5+0x24] ;  /* 0x0000240005117984 */ /* 0x000fe80000000800 */
        /* <DEDUP_REMOVED lines=11> */
[----:B------:R-:W-:Y:S04]  /*0a80*/  LDS R12, [R5+0x2c] ;  /* 0x00002c00050c7984 */ /* 0x000fe80000000800 */
[----:B------:R-:W4:Y:S01]  /*0a90*/  LDS R13, [R9+0x2ec] ;  /* 0x0002ec00090d7984 */ /* 0x000f220000000800 */
[----:B0-----:R-:W-:-:S03]  /*0aa0*/  IMAD R14, R17, R16, R14 ;  /* 0x00000010110e7224 */ /* 0x001fc600078e020e */
[----:B------:R-:W-:Y:S04]  /*0ab0*/  LDS R16, [R5+0x30] ;  /* 0x0000300005107984 */ /* 0x000fe80000000800 */
[----:B------:R-:W-:Y:S01]  /*0ac0*/  LDS R17, [R9+0x330] ;  /* 0x0003300009117984 */ /* 0x000fe20000000800 */
[----:B--2---:R-:W-:-:S03]  /*0ad0*/  IMAD R18, R18, R19, R14 ;  /* 0x0000001312127224 */ /* 0x004fc600078e020e */
[----:B------:R-:W0:Y:S04]  /*0ae0*/  LDS R14, [R3+0x30] ;  /* 0x00003000030e7984 */ /* 0x000e280000000800 */
[----:B------:R-:W-:Y:S01]  /*0af0*/  LDS R19, [R22+0x374] ;  /* 0x0003740016137984 */ /* 0x000fe20000000800 */
[----:B---3--:R-:W-:-:S03]  /*0b00*/  IMAD R18, R24, R25, R18 ;  /* 0x0000001918127224 */ /* 0x008fc600078e0212 */
[----:B------:R-:W-:Y:S01]  /*0b10*/  LDS R24, [R5+0x34] ;  /* 0x0000340005187984 */ /* 0x000fe20000000800 */
[----:B------:R-:W-:-:S03]  /*0b20*/  IMAD R26, R26, R27, R18 ;  /* 0x0000001b1a1a7224 */ /* 0x000fc600078e0212 */
[----:B------:R-:W2:Y:S04]  /*0b30*/  LDS R18, [R3+0x34] ;  /* 0x0000340003127984 */ /* 0x000ea80000000800 */
[----:B------:R-:W3:Y:S01]  /*0b40*/  LDS R25, [R9+0x374] ;  /* 0x0003740009197984 */ /* 0x000ee20000000800 */
[----:B----4-:R-:W-:-:S03]  /*0b50*/  IMAD R26, R12, R13, R26 ;  /* 0x0000000d0c1a7224 */ /* 0x010fc600078e021a */
[----:B------:R-:W-:Y:S04]  /*0b60*/  LDS R12, [R3+0x38] ;  /* 0x00003800030c7984 */ /* 0x000fe80000000800 */
[----:B------:R-:W4:Y:S01]  /*0b70*/  LDS R13, [R22+0x3b8] ;  /* 0x0003b800160d7984 */ /* 0x000f220000000800 */
[----:B0-----:R-:W-:-:S03]  /*0b80*/  IMAD R14, R14, R15, R26 ;  /* 0x0000000f0e0e7224 */ /* 0x001fc600078e021a */
[----:B------:R-:W-:Y:S01]  /*0b90*/  LDS R15, [R5+0x38] ;  /* 0x00003800050f7984 */ /* 0x000fe20000000800 */
[----:B------:R-:W-:-:S03]  /*0ba0*/  IMAD R16, R16, R17, R14 ;  /* 0x0000001110107224 */ /* 0x000fc600078e020e */
[----:B------:R-:W0:Y:S04]  /*0bb0*/  LDS R14, [R9+0x3b8] ;  /* 0x0003b800090e7984 */ /* 0x000e280000000800 */
[----:B------:R-:W-:Y:S01]  /*0bc0*/  LDS R17, [R22+0x3fc] ;  /* 0x0003fc0016117984 */ /* 0x000fe20000000800 */
[----:B--2---:R-:W-:-:S03]  /*0bd0*/  IMAD R18, R18, R19, R16 ;  /* 0x0000001312127224 */ /* 0x004fc600078e0210 */
[----:B------:R-:W2:Y:S01]  /*0be0*/  LDS R16, [R3+0x3c] ;  /* 0x00003c0003107984 */ /* 0x000ea20000000800 */
[----:B---3--:R-:W-:-:S03]  /*0bf0*/  IMAD R24, R24, R25, R18 ;  /* 0x0000001918187224 */ /* 0x008fc600078e0212 */
[----:B------:R-:W-:Y:S04]  /*0c00*/  LDS R19, [R5+0x3c] ;  /* 0x00003c0005137984 */ /* 0x000fe80000000800 */
[----:B------:R-:W3:Y:S01]  /*0c10*/  LDS R18, [R9+0x3fc] ;  /* 0x0003fc0009127984 */ /* 0x000ee20000000800 */
[----:B----4-:R-:W-:-:S03]  /*0c20*/  IMAD R26, R12, R13, R24 ;  /* 0x0000000d0c1a7224 */ /* 0x010fc600078e0218 */
[----:B------:R-:W-:Y:S04]  /*0c30*/  LDS R12, [R3+0x40] ;  /* 0x00004000030c7984 */ /* 0x000fe80000000800 */
[----:B------:R-:W4:Y:S04]  /*0c40*/  LDS R25, [R22+0x440] ;  /* 0x0004400016197984 */ /* 0x000f280000000800 */
[----:B------:R-:W-:Y:S04]  /*0c50*/  LDS R24, [R5+0x40] ;  /* 0x0000400005187984 */ /* 0x000fe80000000800 */
[----:B------:R-:W5:Y:S01]  /*0c60*/  LDS R13, [R9+0x440] ;  /* 0x00044000090d7984 */ /* 0x000f620000000800 */
[----:B0-----:R-:W-:Y:S01]  /*0c70*/  IMAD R14, R15, R14, R26 ;  /* 0x0000000e0f0e7224 */ /* 0x001fe200078e021a */
[----:B------:R-:W-:Y:S01]  /*0c80*/  I2FP.F32.U32 R15, R23 ;  /* 0x00000017000f7245 */ /* 0x000fe20000201000 */
[----:B------:R-:W-:Y:S03]  /*0c90*/  BAR.SYNC.DEFER_BLOCKING 0x0 ;  /* 0x0000000000007b1d */ /* 0x000fe60000010000 */
[----:B------:R-:W-:Y:S01]  /*0ca0*/  FSETP.GT.AND P0, PT, R20, R15, PT ;  /* 0x0000000f1400720b */ /* 0x000fe20003f04000 */
[----:B--2---:R-:W-:-:S04]  /*0cb0*/  IMAD R14, R16, R17, R14 ;  /* 0x00000011100e7224 */ /* 0x004fc800078e020e */
[----:B---3--:R-:W-:-:S04]  /*0cc0*/  IMAD R14, R19, R18, R14 ;  /* 0x00000012130e7224 */ /* 0x008fc800078e020e */
[----:B----4-:R-:W-:-:S04]  /*0cd0*/  IMAD R12, R12, R25, R14 ;  /* 0x000000190c0c7224 */ /* 0x010fc800078e020e */
[----:B-----5:R-:W-:Y:S01]  /*0ce0*/  IMAD R24, R24, R13, R12 ;  /* 0x0000000d18187224 */ /* 0x020fe200078e020c */
[----:B------:R-:W-:Y:S06]  /*0cf0*/  @P0 BRA `(.L_x_2) ;  /* 0xfffffff400bc0947 */ /* 0x000fec000383ffff */
.L_x_1:
[----:B------:R-:W0:Y:S01]  /*0d00*/  LDCU UR10, c[0x0][0x3a8] ;  /* 0x00007500ff0a77ac */ /* 0x000e220008000800 */
[----:B------:R-:W-:Y:S01]  /*0d10*/  BAR.SYNC.DEFER_BLOCKING 0x0 ;  /* 0x0000000000007b1d */ /* 0x000fe20000010000 */
[----:B------:R-:W-:-:S04]  /*0d20*/  ISETP.GE.AND P0, PT, R11, UR9, PT ;  /* 0x000000090b007c0c */ /* 0x000fc8000bf06270 */
[----:B0-----:R-:W-:-:S13]  /*0d30*/  ISETP.GE.OR P0, PT, R10, UR10, P0 ;  /* 0x0000000a0a007c0c */ /* 0x001fda0008706670 */
[----:B------:R-:W-:Y:S05]  /*0d40*/  @P0 EXIT ;  /* 0x000000000000094d */ /* 0x000fea0003800000 */
[----:B------:R-:W0:Y:S01]  /*0d50*/  LDC.64 R2, c[0x0][0x3a0] ;  /* 0x0000e800ff027b82 */ /* 0x000e220000000a00 */
[----:B------:R-:W-:-:S04]  /*0d60*/  IMAD R11, R10, UR9, R11 ;  /* 0x000000090a0b7c24 */ /* 0x000fc8000f8e020b */
[----:B0-----:R-:W-:-:S05]  /*0d70*/  IMAD.WIDE R2, R11, 0x4, R2 ;  /* 0x000000040b027825 */ /* 0x001fca00078e0202 */
[----:B------:R-:W-:Y:S01]  /*0d80*/  STG.E desc[UR4][R2.64], R24 ;  /* 0x0000001802007986 */ /* 0x000fe2000c101904 */
[----:B------:R-:W-:Y:S05]  /*0d90*/  EXIT ;  /* 0x000000000000794d */ /* 0x000fea0003800000 */
        .weak           $__internal_0_$__cuda_sm3x_div_rn_noftz_f32_slowpath
        .type           $__internal_0_$__cuda_sm3x_div_rn_noftz_f32_slowpath,@function
        .size           $__internal_0_$__cuda_sm3x_div_rn_noftz_f32_slowpath,(.L_x_12 - $__internal_0_$__cuda_sm3x_div_rn_noftz_f32_slowpath)
$__internal_0_$__cuda_sm3x_div_rn_noftz_f32_slowpath:
[----:B------:R-:W-:Y:S02]  /*0da0*/  SHF.R.U32.HI R13, RZ, 0x17, R9 ;  /* 0x00000017ff0d7819 */ /* 0x000fe40000011609 */
[----:B------:R-:W-:Y:S02]  /*0db0*/  MOV R15, R9 ;  /* 0x00000009000f7202 */ /* 0x000fe40000000f00 */
[----:B------:R-:W-:-:S04]  /*0dc0*/  LOP3.LUT R14, R13, 0xff, RZ, 0xc0, !PT ;  /* 0x000000ff0d0e7812 */ /* 0x000fc800078ec0ff */
[----:B------:R-:W-:-:S04]  /*0dd0*/  IADD3 R17, PT, PT, R14, -0x1, RZ ;  /* 0xffffffff0e117810 */ /* 0x000fc80007ffe0ff */
[----:B------:R-:W-:-:S13]  /*0de0*/  ISETP.GT.U32.OR P0, PT, R17, 0xfd, !PT ;  /* 0x000000fd1100780c */ /* 0x000fda0007f04470 */
[----:B------:R-:W-:Y:S01]  /*0df0*/  @!P0 IMAD.MOV.U32 R13, RZ, RZ, RZ ;  /* 0x000000ffff0d8224 */ /* 0x000fe200078e00ff */
[----:B------:R-:W-:Y:S06]  /*0e00*/  @!P0 BRA `(.L_x_3) ;  /* 0x00000000003c8947 */ /* 0x000fec0003800000 */
[----:B------:R-:W-:-:S13]  /*0e10*/  FSETP.GTU.FTZ.AND P0, PT, |R9|, +INF , PT ;  /* 0x7f8000000900780b */ /* 0x000fda0003f1c200 */
[----:B------:R-:W-:Y:S05]  /*0e20*/  @P0 BRA `(.L_x_4) ;  /* 0x0000000400280947 */ /* 0x000fea0003800000 */
[----:B------:R-:W-:-:S05]  /*0e30*/  HFMA2 R16, -RZ, RZ, 2.765625, 0 ;  /* 0x41880000ff107431 */ /* 0x000fca00000001ff */
[----:B------:R-:W-:-:S13]  /*0e40*/  LOP3.LUT P0, RZ, R16, 0x7fffffff, R15, 0xc8, !PT ;  /* 0x7fffffff10ff7812 */ /* 0x000fda000780c80f */
[----:B------:R-:W-:Y:S05]  /*0e50*/  @!P0 BRA `(.L_x_5) ;  /* 0x0000000400148947 */ /* 0x000fea0003800000 */
[----:B------:R-:W-:-:S13]  /*0e60*/  LOP3.LUT P0, RZ, R15, 0x7fffffff, RZ, 0xc0, !PT ;  /* 0x7fffffff0fff7812 */ /* 0x000fda000780c0ff */
[----:B------:R-:W-:Y:S05]  /*0e70*/  @!P0 BRA `(.L_x_6) ;  /* 0x0000000400048947 */ /* 0x000fea0003800000 */
[----:B------:R-:W-:Y:S02]  /*0e80*/  FSETP.NEU.FTZ.AND P0, PT, |R9|, +INF , PT ;  /* 0x7f8000000900780b */ /* 0x000fe40003f1d200 */
[----:B------:R-:W-:-:S04]  /*0e90*/  LOP3.LUT P1, RZ, R16, 0x7fffffff, RZ, 0xc0, !PT ;  /* 0x7fffffff10ff7812 */ /* 0x000fc8000782c0ff */
[----:B------:R-:W-:-:S13]  /*0ea0*/  PLOP3.LUT P0, PT, P0, P1, PT, 0x2f, 0xf2 ;  /* 0x0000000000f2781c */ /* 0x000fda0000702577 */
[----:B------:R-:W-:Y:S05]  /*0eb0*/  @P0 BRA `(.L_x_7) ;  /* 0x0000000000e80947 */ /* 0x000fea0003800000 */
[----:B------:R-:W-:-:S13]  /*0ec0*/  ISETP.GE.AND P0, PT, R17, RZ, PT ;  /* 0x000000ff1100720c */ /* 0x000fda0003f06270 */
[----:B------:R-:W-:Y:S01]  /*0ed0*/  @P0 MOV R13, RZ ;  /* 0x000000ff000d0202 */ /* 0x000fe20000000f00 */
[----:B------:R-:W-:Y:S01]  /*0ee0*/  @!P0 FFMA R15, R9, 1.84467440737095516160e+19, RZ ;  /* 0x5f800000090f8823 */ /* 0x000fe200000000ff */
[----:B------:R-:W-:-:S07]  /*0ef0*/  @!P0 MOV R13, 0xffffffc0 ;  /* 0xffffffc0000d8802 */ /* 0x000fce0000000f00 */
.L_x_3:
[----:B------:R-:W-:Y:S01]  /*0f00*/  UMOV UR4, 0x41880000 ;  /* 0x4188000000047882 */ /* 0x000fe20000000000 */
[----:B------:R-:W-:Y:S01]  /*0f10*/  VIADD R16, R14, 0xffffff81 ;  /* 0xffffff810e107836 */ /* 0x000fe20000000000 */
[----:B------:R-:W-:-:S03]  /*0f20*/  UIADD3 UR4, UPT, UPT, UR4, -0x2000000, URZ ;  /* 0xfe00000004047890 */ /* 0x000fc6000fffe0ff */
[----:B------:R-:W-:Y:S01]  /*0f30*/  IMAD R9, R16, -0x800000, R15 ;  /* 0xff80000010097824 */ /* 0x000fe200078e020f */
[----:B------:R-:W-:Y:S02]  /*0f40*/  IADD3 R16, PT, PT, R13, -0x4, R16 ;  /* 0xfffffffc0d107810 */ /* 0x000fe40007ffe010 */
[----:B------:R-:W-:-:S03]  /*0f50*/  FADD.FTZ R18, -RZ, -UR4 ;  /* 0x80000004ff127e21 */ /* 0x000fc60008010100 */
[----:B------:R-:W0:Y:S02]  /*0f60*/  MUFU.RCP R17, UR4 ;  /* 0x0000000400117d08 */ /* 0x000e240008001000 */
[----:B0-----:R-:W-:-:S04]  /*0f70*/  FFMA R14, R17, R18, 1 ;  /* 0x3f800000110e7423 */ /* 0x001fc80000000012 */
[----:B------:R-:W-:-:S04]  /*0f80*/  FFMA R14, R17, R14, R17 ;  /* 0x0000000e110e7223 */ /* 0x000fc80000000011 */
[----:B------:R-:W-:-:S04]  /*0f90*/  FFMA R15, R9, R14, RZ ;  /* 0x0000000e090f7223 */ /* 0x000fc800000000ff */
[----:B------:R-:W-:-:S04]  /*0fa0*/  FFMA R17, R18, R15, R9 ;  /* 0x0000000f12117223 */ /* 0x000fc80000000009 */
[----:B------:R-:W-:-:S04]  /*0fb0*/  FFMA R17, R14, R17, R15 ;  /* 0x000000110e117223 */ /* 0x000fc8000000000f */
[----:B------:R-:W-:-:S04]  /*0fc0*/  FFMA R18, R18, R17, R9 ;  /* 0x0000001112127223 */ /* 0x000fc80000000009 */
[----:B------:R-:W-:-:S05]  /*0fd0*/  FFMA R9, R14, R18, R17 ;  /* 0x000000120e097223 */ /* 0x000fca0000000011 */
[----:B------:R-:W-:-:S04]  /*0fe0*/  SHF.R.U32.HI R15, RZ, 0x17, R9 ;  /* 0x00000017ff0f7819 */ /* 0x000fc80000011609 */
[----:B------:R-:W-:-:S04]  /*0ff0*/  LOP3.LUT R15, R15, 0xff, RZ, 0xc0, !PT ;  /* 0x000000ff0f0f7812 */ /* 0x000fc800078ec0ff */
[----:B------:R-:W-:-:S04]  /*1000*/  IADD3 R19, PT, PT, R15, R16, RZ ;  /* 0x000000100f137210 */ /* 0x000fc80007ffe0ff */
[----:B------:R-:W-:-:S04]  /*1010*/  IADD3 R13, PT, PT, R19, -0x1, RZ ;  /* 0xffffffff130d7810 */ /* 0x000fc80007ffe0ff */
[----:B------:R-:W-:-:S13]  /*1020*/  ISETP.GE.U32.AND P0, PT, R13, 0xfe, PT ;  /* 0x000000fe0d00780c */ /* 0x000fda0003f06070 */
[----:B------:R-:W-:Y:S05]  /*1030*/  @!P0 BRA `(.L_x_8) ;  /* 0x0000000000808947 */ /* 0x000fea0003800000 */
[----:B------:R-:W-:-:S13]  /*1040*/  ISETP.GT.AND P0, PT, R19, 0xfe, PT ;  /* 0x000000fe1300780c */ /* 0x000fda0003f04270 */
[----:B------:R-:W-:Y:S05]  /*1050*/  @P0 BRA `(.L_x_9) ;  /* 0x00000000006c0947 */ /* 0x000fea0003800000 */
[----:B------:R-:W-:-:S13]  /*1060*/  ISETP.GE.AND P0, PT, R19, 0x1, PT ;  /* 0x000000011300780c */ /* 0x000fda0003f06270 */
[----:B------:R-:W-:Y:S05]  /*1070*/  @P0 BRA `(.L_x_10) ;  /* 0x0000000000980947 */ /* 0x000fea0003800000 */
[----:B------:R-:W-:Y:S02]  /*1080*/  ISETP.GE.AND P0, PT, R19, -0x18, PT ;  /* 0xffffffe81300780c */ /* 0x000fe40003f06270 */
[----:B------:R-:W-:-:S11]  /*1090*/  LOP3.LUT R9, R9, 0x80000000, RZ, 0xc0, !PT ;  /* 0x8000000009097812 */ /* 0x000fd600078ec0ff */
[----:B------:R-:W-:Y:S05]  /*10a0*/  @!P0 BRA `(.L_x_10) ;  /* 0x00000000008c8947 */ /* 0x000fea0003800000 */
[CCC-:B------:R-:W-:Y:S01]  /*10b0*/  FFMA.RZ R13, R14.reuse, R18.reuse, R17.reuse ;  /* 0x000000120e0d7223 */ /* 0x1c0fe2000000c011 */
[C---:B------:R-:W-:Y:S02]  /*10c0*/  IADD3 R16, PT, PT, R19.reuse, 0x20, RZ ;  /* 0x0000002013107810 */ /* 0x040fe40007ffe0ff */
[----:B------:R-:W-:Y:S02]  /*10d0*/  ISETP.NE.AND P2, PT, R19, RZ, PT ;  /* 0x000000ff1300720c */ /* 0x000fe40003f45270 */
[----:B------:R-:W-:Y:S01]  /*10e0*/  LOP3.LUT R15, R13, 0x7fffff, RZ, 0xc0, !PT ;  /* 0x007fffff0d0f7812 */ /* 0x000fe200078ec0ff */
[CCC-:B------:R-:W-:Y:S01]  /*10f0*/  FFMA.RP R13, R14.reuse, R18.reuse, R17.reuse ;  /* 0x000000120e0d7223 */ /* 0x1c0fe20000008011 */
[----:B------:R-:W-:Y:S01]  /*1100*/  FFMA.RM R14, R14, R18, R17 ;  /* 0x000000120e0e7223 */ /* 0x000fe20000004011 */
[----:B------:R-:W-:Y:S01]  /*1110*/  IMAD.MOV R17, RZ, RZ, -R19 ;  /* 0x000000ffff117224 */ /* 0x000fe200078e0a13 */
[----:B------:R-:W-:Y:S02]  /*1120*/  LOP3.LUT R15, R15, 0x800000, RZ, 0xfc, !PT ;  /* 0x008000000f0f7812 */ /* 0x000fe400078efcff */
[----:B------:R-:W-:-:S02]  /*1130*/  ISETP.NE.AND P1, PT, R19, RZ, PT ;  /* 0x000000ff1300720c */ /* 0x000fc40003f25270 */
[----:B------:R-:W-:Y:S02]  /*1140*/  SHF.L.U32 R16, R15, R16, RZ ;  /* 0x000000100f107219 */ /* 0x000fe400000006ff */
[----:B------:R-:W-:Y:S02]  /*1150*/  FSETP.NEU.FTZ.AND P0, PT, R13, R14, PT ;  /* 0x0000000e0d00720b */ /* 0x000fe40003f1d000 */
[----:B------:R-:W-:Y:S02]  /*1160*/  SEL R14, R17, RZ, P2 ;  /* 0x000000ff110e7207 */ /* 0x000fe40001000000 */
[----:B------:R-:W-:Y:S02]  /*1170*/  ISETP.NE.AND P1, PT, R16, RZ, P1 ;  /* 0x000000ff1000720c */ /* 0x000fe40000f25270 */
[----:B------:R-:W-:Y:S02]  /*1180*/  SHF.R.U32.HI R14, RZ, R14, R15 ;  /* 0x0000000eff0e7219 */ /* 0x000fe4000001160f */
[----:B------:R-:W-:-:S02]  /*1190*/  PLOP3.LUT P0, PT, P0, P1, PT, 0xf8, 0x8f ;  /* 0x00000000008f781c */ /* 0x000fc40000703f70 */
[----:B------:R-:W-:Y:S02]  /*11a0*/  SHF.R.U32.HI R16, RZ, 0x1, R14 ;  /* 0x00000001ff107819 */ /* 0x000fe4000001160e */
[----:B------:R-:W-:-:S04]  /*11b0*/  SEL R13, RZ, 0x1, !P0 ;  /* 0x00000001ff0d7807 */ /* 0x000fc80004000000 */
[----:B------:R-:W-:-:S04]  /*11c0*/  LOP3.LUT R13, R13, 0x1, R16, 0xf8, !PT ;  /* 0x000000010d0d7812 */ /* 0x000fc800078ef810 */
[----:B------:R-:W-:-:S04]  /*11d0*/  LOP3.LUT R13, R13, R14, RZ, 0xc0, !PT ;  /* 0x0000000e0d0d7212 */ /* 0x000fc800078ec0ff */
[----:B------:R-:W-:-:S04]  /*11e0*/  IADD3 R16, PT, PT, R16, R13, RZ ;  /* 0x0000000d10107210 */ /* 0x000fc80007ffe0ff */
[----:B------:R-:W-:Y:S01]  /*11f0*/  LOP3.LUT R9, R16, R9, RZ, 0xfc, !PT ;  /* 0x0000000910097212 */ /* 0x000fe200078efcff */
[----:B------:R-:W-:Y:S06]  /*1200*/  BRA `(.L_x_10) ;  /* 0x0000000000347947 */ /* 0x000fec0003800000 */
.L_x_9:
[----:B------:R-:W-:-:S04]  /*1210*/  LOP3.LUT R9, R9, 0x80000000, RZ, 0xc0, !PT ;  /* 0x8000000009097812 */ /* 0x000fc800078ec0ff */
[----:B------:R-:W-:Y:S01]  /*1220*/  LOP3.LUT R9, R9, 0x7f800000, RZ, 0xfc, !PT ;  /* 0x7f80000009097812 */ /* 0x000fe200078efcff */
[----:B------:R-:W-:Y:S06]  /*1230*/  BRA `(.L_x_10) ;  /* 0x0000000000287947 */ /* 0x000fec0003800000 */
.L_x_8:
[----:B------:R-:W-:Y:S01]  /*1240*/  LEA R9, R16, R9, 0x17 ;  /* 0x0000000910097211 */ /* 0x000fe200078eb8ff */
[----:B------:R-:W-:Y:S06]  /*1250*/  BRA `(.L_x_10) ;  /* 0x0000000000207947 */ /* 0x000fec0003800000 */
.L_x_7:
[----:B------:R-:W-:-:S04]  /*1260*/  LOP3.LUT R9, R16, 0x80000000, R15, 0x48, !PT ;  /* 0x8000000010097812 */ /* 0x000fc800078e480f */
[----:B------:R-:W-:Y:S01]  /*1270*/  LOP3.LUT R9, R9, 0x7f800000, RZ, 0xfc, !PT ;  /* 0x7f80000009097812 */ /* 0x000fe200078efcff */
[----:B------:R-:W-:Y:S06]  /*1280*/  BRA `(.L_x_10) ;  /* 0x0000000000147947 */ /* 0x000fec0003800000 */
.L_x_6:
[----:B------:R-:W-:Y:S01]  /*1290*/  LOP3.LUT R9, R16, 0x80000000, R15, 0x48, !PT ;  /* 0x8000000010097812 */ /* 0x000fe200078e480f */
[----:B------:R-:W-:Y:S06]  /*12a0*/  BRA `(.L_x_10) ;  /* 0x00000000000c7947 */ /* 0x000fec0003800000 */
.L_x_5:
[----:B------:R-:W0:Y:S01]  /*12b0*/  MUFU.RSQ R9, -QNAN ;  /* 0xffc0000000097908 */ /* 0x000e220000001400 */
[----:B------:R-:W-:Y:S05]  /*12c0*/  BRA `(.L_x_10) ;  /* 0x0000000000047947 */ /* 0x000fea0003800000 */
.L_x_4:
[----:B------:R-:W-:-:S07]  /*12d0*/  FADD.FTZ R9, R9, 17 ;  /* 0x4188000009097421 */ /* 0x000fce0000010000 */
.L_x_10:
[----:B------:R-:W-:-:S04]  /*12e0*/  HFMA2 R13, -RZ, RZ, 0, 0 ;  /* 0x00000000ff0d7431 */ /* 0x000fc800000001ff */
[----:B0-----:R-:W-:Y:S05]  /*12f0*/  RET.REL.NODEC R12 `(_Z4multPiS_S_S_S_iiii) ;  /* 0xffffffec0c407950 */ /* 0x001fea0003c3ffff */
.L_x_11:
[----:B------:R-:W-:-:S00]  /*1300*/  BRA `(.L_x_11) ;  /* 0xfffffffc00fc7947 */ /* 0x000fc0000383ffff */
[----:B------:R-:W-:-:S00]  /*1310*/  NOP ;  /* 0x0000000000007918 */ /* 0x000fc00000000000 */
        /* <DEDUP_REMOVED lines=14> */
.L_x_12:


//--------------------- .nv.shared._Z4multPiS_S_S_S_iiii --------------------------
	.section	.nv.shared._Z4multPiS_S_S_S_iiii,"aw",@nobits
	.sectionflags	@""
	.align	4
.nv.shared._Z4multPiS_S_S_S_iiii:
	.zero		5648


//--------------------- .nv.shared.reserved.0     --------------------------
	.section	.nv.shared.reserved.0,"aw",@nobits
	.weak		__nv_reservedSMEM_offset_0_alias
	.size		__nv_reservedSMEM_offset_0_alias, 0, 64
	.other		__nv_reservedSMEM_offset_0_alias,@"STO_CUDA_RESERVED_SHARED STV_DEFAULT"
__nv_reservedSMEM_offset_0_alias:
	.zero		0
	.zero		64


//--------------------- .nv.constant0._Z4multPiS_S_S_S_iiii --------------------------
	.section	.nv.constant0._Z4multPiS_S_S_S_iiii,"a",@progbits
	.sectionflags	@""
	.align	4
.nv.constant0._Z4multPiS_S_S_S_iiii:
	.zero		952


//--------------------- SYMBOLS --------------------------

	.type		.nv.reservedSmem.offset0,@object
	.size		.nv.reservedSmem.offset0,0x4
	.type		.nv.reservedSmem.cap,@object
	.size		.nv.reservedSmem.cap,0x4
